//
// Generated by NVIDIA NVVM Compiler
//
// Compiler Build ID: CL-36424714
// Cuda compilation tools, release 13.0, V13.0.88
// Based on NVVM 20.0.0
//

.version 9.0
.target sm_100
.address_size 64

	// .globl	_Z7multiABPiS_S_iii

.visible .entry _Z7multiABPiS_S_iii(
	.param .u64 .ptr .align 1 _Z7multiABPiS_S_iii_param_0,
	.param .u64 .ptr .align 1 _Z7multiABPiS_S_iii_param_1,
	.param .u64 .ptr .align 1 _Z7multiABPiS_S_iii_param_2,
	.param .u32 _Z7multiABPiS_S_iii_param_3,
	.param .u32 _Z7multiABPiS_S_iii_param_4,
	.param .u32 _Z7multiABPiS_S_iii_param_5
)
{


	ret;

}


// ===== COMPILED SASS (sm_100) =====

	.target	sm_100

	.elftype	@"ET_EXEC"


//--------------------- .note.nv.tkinfo           --------------------------
	.section	.note.nv.tkinfo,"",@"SHT_NOTE"
	.sectionflags	@"SHF_NOTE_NV_TKINFO"
	.tkinfo
        /*0018*/ 	.word	0x00000002
        /*0030*/ 	.string	""
        /*0030*/ 	.string	"ptxas"
        /*0030*/ 	.string	"Cuda compilation tools, release 13.0, V13.0.88"
        /*0030*/ 	.string	"Build cuda_13.0.r13.0/compiler.36424714_0"
        /*0030*/ 	.string	"-arch sm_100 -m 64 "



//--------------------- .note.nv.cuinfo           --------------------------
	.section	.note.nv.cuinfo,"",@"SHT_NOTE"
	.sectionflags	@"SHF_NOTE_NV_CUINFO"
        /*0018*/ 	.short	0x0002
        /*001a*/ 	.short	0x0064
        /*001c*/ 	.short	0x0082
	.zero		2


//--------------------- .nv.info                  --------------------------
	.section	.nv.info,"",@"SHT_CUDA_INFO"
	.align	4


	//----- nvinfo : EIATTR_REGCOUNT
	.align		4
        /*0000*/ 	.byte	0x04, 0x2f
        /*0002*/ 	.short	(.L_1 - .L_0)
	.align		4
.L_0:
        /*0004*/ 	.word	index@(_Z7multiABPiS_S_iii)
        /*0008*/ 	.word	0x00000004


	//----- nvinfo : EIATTR_FRAME_SIZE
	.align		4
.L_1:
        /*000c*/ 	.byte	0x04, 0x11
        /*000e*/ 	.short	(.L_3 - .L_2)
	.align		4
.L_2:
        /*0010*/ 	.word	index@(_Z7multiABPiS_S_iii)
        /*0014*/ 	.word	0x00000000


	//----- nvinfo : EIATTR_MIN_STACK_SIZE
	.align		4
.L_3:
        /*0018*/ 	.byte	0x04, 0x12
        /*001a*/ 	.short	(.L_5 - .L_4)
	.align		4
.L_4:
        /*001c*/ 	.word	index@(_Z7multiABPiS_S_iii)
        /*0020*/ 	.word	0x00000000
.L_5:


//--------------------- .nv.compat                --------------------------
	.section	.nv.compat,"",@"SHT_CUDA_COMPAT_INFO"
	.align	4
        /*0000*/ 	.byte	0x02, 0x09, 0x00, 0x00, 0x02, 0x02, 0x01, 0x00, 0x02, 0x05, 0x05, 0x00, 0x03, 0x07, 0x01, 0x01
        /*0010*/ 	.byte	0x02, 0x03, 0x00, 0x00, 0x02, 0x06, 0x01, 0x00, 0x04, 0x0b, 0x08, 0x00, 0x09, 0x00, 0x00, 0x00
        /*0020*/ 	.byte	0x00, 0x00, 0x00, 0x00


//--------------------- .nv.info._Z7multiABPiS_S_iii --------------------------
	.section	.nv.info._Z7multiABPiS_S_iii,"",@"SHT_CUDA_INFO"
	.sectionflags	@""
	.align	4


	//----- nvinfo : EIATTR_CUDA_API_VERSION
	.align		4
        /*0000*/ 	.byte	0x04, 0x37
        /*0002*/ 	.short	(.L_7 - .L_6)
.L_6:
        /*0004*/ 	.word	0x00000082


	//----- nvinfo : EIATTR_KPARAM_INFO
	.align		4
.L_7:
        /*0008*/ 	.byte	0x04, 0x17
        /*000a*/ 	.short	(.L_9 - .L_8)
.L_8:
        /*000c*/ 	.word	0x00000000
        /*0010*/ 	.short	0x0005
        /*0012*/ 	.short	0x0020
        /*0014*/ 	.byte	0x00, 0xf0, 0x11, 0x00


	//----- nvinfo : EIATTR_KPARAM_INFO
	.align		4
.L_9:
        /*0018*/ 	.byte	0x04, 0x17
        /*001a*/ 	.short	(.L_11 - .L_10)
.L_10:
        /*001c*/ 	.word	0x00000000
        /*0020*/ 	.short	0x0004
        /*0022*/ 	.short	0x001c
        /*0024*/ 	.byte	0x00, 0xf0, 0x11, 0x00


	//----- nvinfo : EIATTR_KPARAM_INFO
	.align		4
.L_11:
        /*0028*/ 	.byte	0x04, 0x17
        /*002a*/ 	.short	(.L_13 - .L_12)
.L_12:
        /*002c*/ 	.word	0x00000000
        /*0030*/ 	.short	0x0003
        /*0032*/ 	.short	0x0018
        /*0034*/ 	.byte	0x00, 0xf0, 0x11, 0x00


	//----- nvinfo : EIATTR_KPARAM_INFO
	.align		4
.L_13:
        /*0038*/ 	.byte	0x04, 0x17
        /*003a*/ 	.short	(.L_15 - .L_14)
.L_14:
        /*003c*/ 	.word	0x00000000
        /*0040*/ 	.short	0x0002
        /*0042*/ 	.short	0x0010
        /*0044*/ 	.byte	0x00, 0xf5, 0x21, 0x00


	//----- nvinfo : EIATTR_KPARAM_INFO
	.align		4
.L_15:
        /*0048*/ 	.byte	0x04, 0x17
        /*004a*/ 	.short	(.L_17 - .L_16)
.L_16:
        /*004c*/ 	.word	0x00000000
        /*0050*/ 	.short	0x0001
        /*0052*/ 	.short	0x0008
        /*0054*/ 	.byte	0x00, 0xf5, 0x21, 0x00


	//----- nvinfo : EIATTR_KPARAM_INFO
	.align		4
.L_17:
        /*0058*/ 	.byte	0x04, 0x17
        /*005a*/ 	.short	(.L_19 - .L_18)
.L_18:
        /*005c*/ 	.word	0x00000000
        /*0060*/ 	.short	0x0000
        /*0062*/ 	.short	0x0000
        /*0064*/ 	.byte	0x00, 0xf5, 0x21, 0x00


	//----- nvinfo : EIATTR_SPARSE_MMA_MASK
	.align		4
.L_19:
        /*0068*/ 	.byte	0x03, 0x50
        /*006a*/ 	.short	0x0000


	//----- nvinfo : EIATTR_MAXREG_COUNT
	.align		4
        /*006c*/ 	.byte	0x03, 0x1b
        /*006e*/ 	.short	0x00ff


	//----- nvinfo : EIATTR_MERCURY_ISA_VERSION
	.align		4
        /*0070*/ 	.byte	0x03, 0x5f
        /*0072*/ 	.short	0x0101


	//----- nvinfo : EIATTR_VRC_CTA_INIT_COUNT
	.align		4
        /*0074*/ 	.byte	0x02, 0x4a
	.zero		1
	.zero		1


	//----- nvinfo : EIATTR_EXIT_INSTR_OFFSETS
	.align		4
        /*0078*/ 	.byte	0x04, 0x1c
        /*007a*/ 	.short	(.L_21 - .L_20)


	//   ....[0]....
.L_20:
        /*007c*/ 	.word	0x00000010


	//----- nvinfo : EIATTR_CBANK_PARAM_SIZE
	.align		4
.L_21:
        /*0080*/ 	.byte	0x03, 0x19
        /*0082*/ 	.short	0x0024


	//----- nvinfo : EIATTR_PARAM_CBANK
	.align		4
        /*0084*/ 	.byte	0x04, 0x0a
        /*0086*/ 	.short	(.L_23 - .L_22)
	.align		4
.L_22:
        /*0088*/ 	.word	index@(.nv.constant0._Z7multiABPiS_S_iii)
        /*008c*/ 	.short	0x0380
        /*008e*/ 	.short	0x0024


	//----- nvinfo : EIATTR_SW_WAR
	.align		4
.L_23:
        /*0090*/ 	.byte	0x04, 0x36
        /*0092*/ 	.short	(.L_25 - .L_24)
.L_24:
        /*0094*/ 	.word	0x00000008
.L_25:


//--------------------- .nv.callgraph             --------------------------
	.section	.nv.callgraph,"",@"SHT_CUDA_CALLGRAPH"
	.align	4
	.sectionentsize	8
	.align		4
        /*0000*/ 	.word	0x00000000
	.align		4
        /*0004*/ 	.word	0xffffffff
	.align		4
        /*0008*/ 	.word	0x00000000
	.align		4
        /*000c*/ 	.word	0xfffffffe
	.align		4
        /*0010*/ 	.word	0x00000000
	.align		4
        /*0014*/ 	.word	0xfffffffd
	.align		4
        /*0018*/ 	.word	0x00000000
	.align		4
        /*001c*/ 	.word	0xfffffffc


//--------------------- .text._Z7multiABPiS_S_iii --------------------------
	.section	.text._Z7multiABPiS_S_iii,"ax",@progbits
	.align	128
        .global         _Z7multiABPiS_S_iii
        .type           _Z7multiABPiS_S_iii,@function
        .size           _Z7multiABPiS_S_iii,(.L_x_1 - _Z7multiABPiS_S_iii)
        .other          _Z7multiABPiS_S_iii,@"STO_CUDA_ENTRY STV_DEFAULT"
_Z7multiABPiS_S_iii:
.text._Z7multiABPiS_S_iii:
[----:B------:R-:W-:Y:S01]  /*0000*/  LDC R1, c[0x0][0x37c] ;  /* 0x0000df00ff017b82 */ /* 0x000fe20000000800 */
[----:B------:R-:W-:Y:S05]  /*0010*/  EXIT ;  /* 0x000000000000794d */ /* 0x000fea0003800000 */
.L_x_0:
[----:B------:R-:W-:-:S00]  /*0020*/  BRA `(.L_x_0) ;  /* 0xfffffffc00fc7947 */ /* 0x000fc0000383ffff */
[----:B------:R-:W-:-:S00]  /*0030*/  NOP ;  /* 0x0000000000007918 */ /* 0x000fc00000000000 */
        /* <DEDUP_REMOVED lines=12> */
.L_x_1:


//--------------------- .nv.shared.reserved.0     --------------------------
	.section	.nv.shared.reserved.0,"aw",@nobits
	.weak		__nv_reservedSMEM_offset_0_alias
	.size		__nv_reservedSMEM_offset_0_alias, 0, 64
	.other		__nv_reservedSMEM_offset_0_alias,@"STO_CUDA_RESERVED_SHARED STV_DEFAULT"
__nv_reservedSMEM_offset_0_alias:
	.zero		0
	.zero		64


//--------------------- .nv.constant0._Z7multiABPiS_S_iii --------------------------
	.section	.nv.constant0._Z7multiABPiS_S_iii,"a",@progbits
	.sectionflags	@""
	.align	4
.nv.constant0._Z7multiABPiS_S_iii:
	.zero		932


//--------------------- SYMBOLS --------------------------

	.type		.nv.reservedSmem.offset0,@object
	.size		.nv.reservedSmem.offset0,0x4
